	.headerflags	@"EF_CUDA_TEXMODE_UNIFIED EF_CUDA_64BIT_ADDRESS EF_CUDA_ACCELERATORS EF_CUDA_SM90 EF_CUDA_VIRTUAL_SM(EF_CUDA_SM90)"
	.elftype	@"ET_EXEC"


//--------------------- .nv.info                  --------------------------
	.section	.nv.info,"",@"SHT_CUDA_INFO"
	.align	4


	//----- nvinfo : EIATTR_REGCOUNT
	.align		4
        /*0000*/ 	.byte	0x04, 0x2f
        /*0002*/ 	.short	(.L_1 - .L_0)
	.align		4
.L_0:
        /*0004*/ 	.word	index@(triton_poi_fused_add_clamp_52)
        /*0008*/ 	.word	0x00000008


	//----- nvinfo : EIATTR_MIN_STACK_SIZE
	.align		4
.L_1:
        /*000c*/ 	.byte	0x04, 0x12
        /*000e*/ 	.short	(.L_3 - .L_2)
	.align		4
.L_2:
        /*0010*/ 	.word	index@(triton_poi_fused_add_clamp_52)
        /*0014*/ 	.word	0x00000000


	//----- nvinfo : EIATTR_FRAME_SIZE
	.align		4
.L_3:
        /*0018*/ 	.byte	0x04, 0x11
        /*001a*/ 	.short	(.L_5 - .L_4)
	.align		4
.L_4:
        /*001c*/ 	.word	index@(triton_poi_fused_add_clamp_52)
        /*0020*/ 	.word	0x00000000


	//----- nvinfo : EIATTR_MIN_STACK_SIZE
	.align		4
.L_5:
        /*0024*/ 	.byte	0x04, 0x12
        /*0026*/ 	.short	(.L_7 - .L_6)
	.align		4
.L_6:
        /*0028*/ 	.word	index@(triton_poi_fused_add_clamp_52)
        /*002c*/ 	.word	0x00000000
.L_7:


//--------------------- .nv.info.triton_poi_fused_add_clamp_52 --------------------------
	.section	.nv.info.triton_poi_fused_add_clamp_52,"",@"SHT_CUDA_INFO"
	.sectionflags	@""
	.align	4


	//----- nvinfo : EIATTR_CUDA_API_VERSION
	.align		4
        /*0000*/ 	.byte	0x04, 0x37
        /*0002*/ 	.short	(.L_9 - .L_8)
.L_8:
        /*0004*/ 	.word	0x0000007c


	//----- nvinfo : EIATTR_KPARAM_INFO
	.align		4
.L_9:
        /*0008*/ 	.byte	0x04, 0x17
        /*000a*/ 	.short	(.L_11 - .L_10)
.L_10:
        /*000c*/ 	.word	0x00000000
        /*0010*/ 	.short	0x0001
        /*0012*/ 	.short	0x0008
        /*0014*/ 	.byte	0x00, 0xf0, 0x11, 0x00


	//----- nvinfo : EIATTR_KPARAM_INFO
	.align		4
.L_11:
        /*0018*/ 	.byte	0x04, 0x17
        /*001a*/ 	.short	(.L_13 - .L_12)
.L_12:
        /*001c*/ 	.word	0x00000000
        /*0020*/ 	.short	0x0000
        /*0022*/ 	.short	0x0000
        /*0024*/ 	.byte	0x00, 0xf4, 0x21, 0x00


	//----- nvinfo : EIATTR_SPARSE_MMA_MASK
	.align		4
.L_13:
        /*0028*/ 	.byte	0x03, 0x50
        /*002a*/ 	.short	0x0000


	//----- nvinfo : EIATTR_MAXREG_COUNT
	.align		4
        /*002c*/ 	.byte	0x03, 0x1b
        /*002e*/ 	.short	0x00ff


	//----- nvinfo : EIATTR_EXIT_INSTR_OFFSETS
	.align		4
        /*0030*/ 	.byte	0x04, 0x1c
        /*0032*/ 	.short	(.L_15 - .L_14)


	//   ....[0]....
.L_14:
        /*0034*/ 	.word	0x00000120


	//   ....[1]....
        /*0038*/ 	.word	0x00000150


	//----- nvinfo : EIATTR_REQNTID
	.align		4
.L_15:
        /*003c*/ 	.byte	0x04, 0x10
        /*003e*/ 	.short	(.L_17 - .L_16)
.L_16:
        /*0040*/ 	.word	0x00000020
        /*0044*/ 	.word	0x00000001
        /*0048*/ 	.word	0x00000001


	//----- nvinfo : EIATTR_CBANK_PARAM_SIZE
	.align		4
.L_17:
        /*004c*/ 	.byte	0x03, 0x19
        /*004e*/ 	.short	0x000c


	//----- nvinfo : EIATTR_PARAM_CBANK
	.align		4
        /*0050*/ 	.byte	0x04, 0x0a
        /*0052*/ 	.short	(.L_19 - .L_18)
	.align		4
.L_18:
        /*0054*/ 	.word	index@(.nv.constant0.triton_poi_fused_add_clamp_52)
        /*0058*/ 	.short	0x0210
        /*005a*/ 	.short	0x000c


	//----- nvinfo : EIATTR_SW_WAR
	.align		4
.L_19:
        /*005c*/ 	.byte	0x04, 0x36
        /*005e*/ 	.short	(.L_21 - .L_20)
.L_20:
        /*0060*/ 	.word	0x00000008
.L_21:


//--------------------- .nv.callgraph             --------------------------
	.section	.nv.callgraph,"",@"SHT_CUDA_CALLGRAPH"
	.align	4
	.sectionentsize	8
	.align		4
        /*0000*/ 	.word	0x00000000
	.align		4
        /*0004*/ 	.word	0xffffffff
	.align		4
        /*0008*/ 	.word	0x00000000
	.align		4
        /*000c*/ 	.word	0xfffffffe
	.align		4
        /*0010*/ 	.word	0x00000000
	.align		4
        /*0014*/ 	.word	0xfffffffd
	.align		4
        /*0018*/ 	.word	0x00000000
	.align		4
        /*001c*/ 	.word	0xfffffffc


//--------------------- .text.triton_poi_fused_add_clamp_52 --------------------------
	.section	.text.triton_poi_fused_add_clamp_52,"ax",@progbits
	.align	128
        .global         triton_poi_fused_add_clamp_52
        .type           triton_poi_fused_add_clamp_52,@function
        .size           triton_poi_fused_add_clamp_52,(.L_x_1 - triton_poi_fused_add_clamp_52)
        .other          triton_poi_fused_add_clamp_52,@"STO_CUDA_ENTRY STV_DEFAULT"
triton_poi_fused_add_clamp_52:
.text.triton_poi_fused_add_clamp_52:
[----:B------:R-:W0:Y:S02]  /*0000*/  LDC R1, c[0x0][0x28] ;  /* 0x00000a00ff017b82 */ /* 0x000e240000000800 */
[----:B------:R-:W1:Y:S01]  /*0010*/  S2R R2, SR_TID.X ;  /* 0x0000000000027919 */ /* 0x000e620000002100 */
[----:B------:R-:W-:Y:S01]  /*0020*/  IMAD.MOV.U32 R5, RZ, RZ, 0x3f000000 ;  /* 0x3f000000ff057424 */ /* 0x000fe200078e00ff */
[----:B------:R-:W2:Y:S01]  /*0030*/  S2R R3, SR_CTAID.X ;  /* 0x0000000000037919 */ /* 0x000ea20000002500 */
[C---:B-1----:R-:W-:Y:S02]  /*0040*/  LOP3.LUT R0, R2.reuse, 0xf, RZ, 0xc0, !PT ;  /* 0x0000000f02007812 */ /* 0x042fe400078ec0ff */
[----:B------:R-:W-:-:S03]  /*0050*/  LOP3.LUT P0, RZ, R2, 0x10, RZ, 0xc0, !PT ;  /* 0x0000001002ff7812 */ /* 0x000fc6000780c0ff */
[----:B--2---:R-:W-:-:S05]  /*0060*/  IMAD R3, R3, 0x10, R0 ;  /* 0x0000001003037824 */ /* 0x004fca00078e0200 */
[----:B------:R-:W-:Y:S02]  /*0070*/  I2FP.F32.S32 R0, R3 ;  /* 0x0000000300007245 */ /* 0x000fe40000201400 */
[----:B------:R-:W-:-:S03]  /*0080*/  ISETP.LT.AND P0, PT, R3, 0x10, !P0 ;  /* 0x000000100300780c */ /* 0x000fc60004701270 */
[----:B------:R-:W-:-:S04]  /*0090*/  FADD R0, R0, 0.5 ;  /* 0x3f00000000007421 */ /* 0x000fc80000000000 */
[----:B------:R-:W-:Y:S02]  /*00a0*/  FFMA R0, R0, R5, -0.5 ;  /* 0xbf00000000007423 */ /* 0x000fe40000000005 */
[----:B------:R-:W1:Y:S03]  /*00b0*/  LDC.64 R4, c[0x0][0x210] ;  /* 0x00008400ff047b82 */ /* 0x000e660000000a00 */
[----:B------:R-:W-:-:S06]  /*00c0*/  FMNMX R0, RZ, R0, !PT ;  /* 0x00000000ff007209 */ /* 0x000fcc0007800000 */
[----:B------:R-:W2:Y:S02]  /*00d0*/  F2I.TRUNC.NTZ R0, R0 ;  /* 0x0000000000007305 */ /* 0x000ea4000020f100 */
[----:B--2---:R-:W-:Y:S01]  /*00e0*/  VIMNMX R2, R0, 0x6, PT ;  /* 0x0000000600027848 */ /* 0x004fe20003fe0100 */
[----:B-1----:R-:W-:-:S04]  /*00f0*/  IMAD.WIDE R4, R3, 0x8, R4 ;  /* 0x0000000803047825 */ /* 0x002fc800078e0204 */
[----:B------:R-:W-:-:S05]  /*0100*/  VIADD R2, R2, 0x1 ;  /* 0x0000000102027836 */ /* 0x000fca0000000000 */
[----:B------:R-:W-:Y:S01]  /*0110*/  SHF.R.S32.HI R3, RZ, 0x1f, R2 ;  /* 0x0000001fff037819 */ /* 0x000fe20000011402 */
[----:B------:R-:W-:Y:S06]  /*0120*/  @!P0 EXIT ;  /* 0x000000000000894d */ /* 0x000fec0003800000 */
[----:B------:R-:W-:Y:S02]  /*0130*/  ULDC.64 UR4, c[0x0][0x208] ;  /* 0x0000820000047ab9 */ /* 0x000fe40000000a00 */
[----:B------:R-:W-:Y:S01]  /*0140*/  STG.E.64 desc[UR4][R4.64], R2 ;  /* 0x0000000204007986 */ /* 0x000fe2000c101b04 */
[----:B------:R-:W-:Y:S05]  /*0150*/  EXIT ;  /* 0x000000000000794d */ /* 0x000fea0003800000 */
.L_x_0:
[----:B------:R-:W-:-:S00]  /*0160*/  BRA `(.L_x_0) ;  /* 0xfffffffc00fc7947 */ /* 0x000fc0000383ffff */
[----:B------:R-:W-:-:S00]  /*0170*/  NOP ;  /* 0x0000000000007918 */ /* 0x000fc00000000000 */
        /* <DEDUP_REMOVED lines=8> */
.L_x_1:


//--------------------- .nv.constant0.triton_poi_fused_add_clamp_52 --------------------------
	.section	.nv.constant0.triton_poi_fused_add_clamp_52,"a",@progbits
	.sectionflags	@""
	.align	4
.nv.constant0.triton_poi_fused_add_clamp_52:
	.zero		540
